	.headerflags	@"EF_CUDA_TEXMODE_UNIFIED EF_CUDA_64BIT_ADDRESS EF_CUDA_ACCELERATORS EF_CUDA_SM90 EF_CUDA_VIRTUAL_SM(EF_CUDA_SM90)"
	.elftype	@"ET_EXEC"


//--------------------- .nv.info                  --------------------------
	.section	.nv.info,"",@"SHT_CUDA_INFO"
	.align	4


	//----- nvinfo : EIATTR_REGCOUNT
	.align		4
        /*0000*/ 	.byte	0x04, 0x2f
        /*0002*/ 	.short	(.L_1 - .L_0)
	.align		4
.L_0:
        /*0004*/ 	.word	index@(triton_poi_fused_div_24)
        /*0008*/ 	.word	0x00000014


	//----- nvinfo : EIATTR_MIN_STACK_SIZE
	.align		4
.L_1:
        /*000c*/ 	.byte	0x04, 0x12
        /*000e*/ 	.short	(.L_3 - .L_2)
	.align		4
.L_2:
        /*0010*/ 	.word	index@(triton_poi_fused_div_24)
        /*0014*/ 	.word	0x00000000


	//----- nvinfo : EIATTR_FRAME_SIZE
	.align		4
.L_3:
        /*0018*/ 	.byte	0x04, 0x11
        /*001a*/ 	.short	(.L_5 - .L_4)
	.align		4
.L_4:
        /*001c*/ 	.word	index@(triton_poi_fused_div_24)
        /*0020*/ 	.word	0x00000000


	//----- nvinfo : EIATTR_MIN_STACK_SIZE
	.align		4
.L_5:
        /*0024*/ 	.byte	0x04, 0x12
        /*0026*/ 	.short	(.L_7 - .L_6)
	.align		4
.L_6:
        /*0028*/ 	.word	index@(triton_poi_fused_div_24)
        /*002c*/ 	.word	0x00000000
.L_7:


//--------------------- .nv.info.triton_poi_fused_div_24 --------------------------
	.section	.nv.info.triton_poi_fused_div_24,"",@"SHT_CUDA_INFO"
	.sectionflags	@""
	.align	4


	//----- nvinfo : EIATTR_CUDA_API_VERSION
	.align		4
        /*0000*/ 	.byte	0x04, 0x37
        /*0002*/ 	.short	(.L_9 - .L_8)
.L_8:
        /*0004*/ 	.word	0x0000007c


	//----- nvinfo : EIATTR_KPARAM_INFO
	.align		4
.L_9:
        /*0008*/ 	.byte	0x04, 0x17
        /*000a*/ 	.short	(.L_11 - .L_10)
.L_10:
        /*000c*/ 	.word	0x00000000
        /*0010*/ 	.short	0x0003
        /*0012*/ 	.short	0x0018
        /*0014*/ 	.byte	0x00, 0xf0, 0x11, 0x00


	//----- nvinfo : EIATTR_KPARAM_INFO
	.align		4
.L_11:
        /*0018*/ 	.byte	0x04, 0x17
        /*001a*/ 	.short	(.L_13 - .L_12)
.L_12:
        /*001c*/ 	.word	0x00000000
        /*0020*/ 	.short	0x0002
        /*0022*/ 	.short	0x0010
        /*0024*/ 	.byte	0x00, 0xf4, 0x21, 0x00


	//----- nvinfo : EIATTR_KPARAM_INFO
	.align		4
.L_13:
        /*0028*/ 	.byte	0x04, 0x17
        /*002a*/ 	.short	(.L_15 - .L_14)
.L_14:
        /*002c*/ 	.word	0x00000000
        /*0030*/ 	.short	0x0001
        /*0032*/ 	.short	0x0008
        /*0034*/ 	.byte	0x00, 0xf4, 0x21, 0x00


	//----- nvinfo : EIATTR_KPARAM_INFO
	.align		4
.L_15:
        /*0038*/ 	.byte	0x04, 0x17
        /*003a*/ 	.short	(.L_17 - .L_16)
.L_16:
        /*003c*/ 	.word	0x00000000
        /*0040*/ 	.short	0x0000
        /*0042*/ 	.short	0x0000
        /*0044*/ 	.byte	0x00, 0xf4, 0x21, 0x00


	//----- nvinfo : EIATTR_SPARSE_MMA_MASK
	.align		4
.L_17:
        /*0048*/ 	.byte	0x03, 0x50
        /*004a*/ 	.short	0x0000


	//----- nvinfo : EIATTR_MAXREG_COUNT
	.align		4
        /*004c*/ 	.byte	0x03, 0x1b
        /*004e*/ 	.short	0x00ff


	//----- nvinfo : EIATTR_EXIT_INSTR_OFFSETS
	.align		4
        /*0050*/ 	.byte	0x04, 0x1c
        /*0052*/ 	.short	(.L_19 - .L_18)


	//   ....[0]....
.L_18:
        /*0054*/ 	.word	0x000002e0


	//----- nvinfo : EIATTR_REQNTID
	.align		4
.L_19:
        /*0058*/ 	.byte	0x04, 0x10
        /*005a*/ 	.short	(.L_21 - .L_20)
.L_20:
        /*005c*/ 	.word	0x00000080
        /*0060*/ 	.word	0x00000001
        /*0064*/ 	.word	0x00000001


	//----- nvinfo : EIATTR_CBANK_PARAM_SIZE
	.align		4
.L_21:
        /*0068*/ 	.byte	0x03, 0x19
        /*006a*/ 	.short	0x001c


	//----- nvinfo : EIATTR_PARAM_CBANK
	.align		4
        /*006c*/ 	.byte	0x04, 0x0a
        /*006e*/ 	.short	(.L_23 - .L_22)
	.align		4
.L_22:
        /*0070*/ 	.word	index@(.nv.constant0.triton_poi_fused_div_24)
        /*0074*/ 	.short	0x0210
        /*0076*/ 	.short	0x001c


	//----- nvinfo : EIATTR_SW_WAR
	.align		4
.L_23:
        /*0078*/ 	.byte	0x04, 0x36
        /*007a*/ 	.short	(.L_25 - .L_24)
.L_24:
        /*007c*/ 	.word	0x00000008
.L_25:


//--------------------- .nv.callgraph             --------------------------
	.section	.nv.callgraph,"",@"SHT_CUDA_CALLGRAPH"
	.align	4
	.sectionentsize	8
	.align		4
        /*0000*/ 	.word	0x00000000
	.align		4
        /*0004*/ 	.word	0xffffffff
	.align		4
        /*0008*/ 	.word	0x00000000
	.align		4
        /*000c*/ 	.word	0xfffffffe
	.align		4
        /*0010*/ 	.word	0x00000000
	.align		4
        /*0014*/ 	.word	0xfffffffd
	.align		4
        /*0018*/ 	.word	0x00000000
	.align		4
        /*001c*/ 	.word	0xfffffffc


//--------------------- .text.triton_poi_fused_div_24 --------------------------
	.section	.text.triton_poi_fused_div_24,"ax",@progbits
	.align	128
        .global         triton_poi_fused_div_24
        .type           triton_poi_fused_div_24,@function
        .size           triton_poi_fused_div_24,(.L_x_1 - triton_poi_fused_div_24)
        .other          triton_poi_fused_div_24,@"STO_CUDA_ENTRY STV_DEFAULT"
triton_poi_fused_div_24:
.text.triton_poi_fused_div_24:
[----:B------:R-:W-:Y:S08]  /*0000*/  LDC R1, c[0x0][0x28] ;  /* 0x00000a00ff017b82 */ /* 0x000ff00000000800 */
[----:B------:R-:W1:Y:S01]  /*0010*/  LDC.64 R12, c[0x0][0x218] ;  /* 0x00008600ff0c7b82 */ /* 0x000e620000000a00 */
[----:B------:R-:W2:Y:S01]  /*0020*/  S2R R0, SR_TID.X ;  /* 0x0000000000007919 */ /* 0x000ea20000002100 */
[----:B------:R-:W-:Y:S01]  /*0030*/  ULDC.64 UR4, c[0x0][0x208] ;  /* 0x0000820000047ab9 */ /* 0x000fe20000000a00 */
[----:B------:R-:W3:Y:S05]  /*0040*/  S2R R17, SR_CTAID.X ;  /* 0x0000000000117919 */ /* 0x000eea0000002500 */
[----:B------:R-:W4:Y:S08]  /*0050*/  LDC.64 R2, c[0x0][0x210] ;  /* 0x00008400ff027b82 */ /* 0x000f300000000a00 */
[----:B------:R-:W5:Y:S01]  /*0060*/  LDC.64 R14, c[0x0][0x220] ;  /* 0x00008800ff0e7b82 */ /* 0x000f620000000a00 */
[----:B-1----:R5:W5:Y:S01]  /*0070*/  LDG.E R16, desc[UR4][R12.64] ;  /* 0x000000040c107981 */ /* 0x002b62000c1e1900 */
[----:B--2---:R-:W-:-:S04]  /*0080*/  SHF.L.U32 R0, R0, 0x2, RZ ;  /* 0x0000000200007819 */ /* 0x004fc800000006ff */
[----:B------:R-:W-:-:S04]  /*0090*/  LOP3.LUT R0, R0, 0x1fc, RZ, 0xc0, !PT ;  /* 0x000001fc00007812 */ /* 0x000fc800078ec0ff */
[----:B---3--:R-:W-:-:S05]  /*00a0*/  LEA R17, R17, R0, 0xa ;  /* 0x0000000011117211 */ /* 0x008fca00078e50ff */
[----:B----4-:R-:W-:-:S05]  /*00b0*/  IMAD.WIDE R2, R17, 0x4, R2 ;  /* 0x0000000411027825 */ /* 0x010fca00078e0202 */
[----:B------:R-:W2:Y:S04]  /*00c0*/  LDG.E.128 R4, desc[UR4][R2.64] ;  /* 0x0000000402047981 */ /* 0x000ea8000c1e1d00 */
[----:B------:R-:W3:Y:S01]  /*00d0*/  LDG.E.128 R8, desc[UR4][R2.64+0x800] ;  /* 0x0008000402087981 */ /* 0x000ee2000c1e1d00 */
[----:B-----5:R-:W-:Y:S01]  /*00e0*/  IMAD.WIDE R12, R17, 0x4, R14 ;  /* 0x00000004110c7825 */ /* 0x020fe200078e020e */
[C---:B------:R-:W-:Y:S02]  /*00f0*/  FSETP.GT.AND P0, PT, |R16|.reuse, 8.50705917302346158658e+37, PT ;  /* 0x7e8000001000780b */ /* 0x040fe40003f04200 */
[----:B------:R-:W-:-:S11]  /*0100*/  FSETP.GEU.AND P1, PT, |R16|, 1.175494350822287508e-38, PT ;  /* 0x008000001000780b */ /* 0x000fd60003f2e200 */
[----:B------:R-:W-:-:S04]  /*0110*/  @P0 FMUL R16, R16, 0.25 ;  /* 0x3e80000010100820 */ /* 0x000fc80000400000 */
[----:B------:R-:W-:-:S06]  /*0120*/  @!P1 FMUL R16, R16, 16777216 ;  /* 0x4b80000010109820 */ /* 0x000fcc0000400000 */
[----:B------:R-:W1:Y:S01]  /*0130*/  MUFU.RCP R16, R16 ;  /* 0x0000001000107308 */ /* 0x000e620000001000 */
[----:B--2---:R-:W-:Y:S01]  /*0140*/  @P0 FMUL R4, R4, 0.25 ;  /* 0x3e80000004040820 */ /* 0x004fe20000400000 */
[----:B------:R-:W-:Y:S01]  /*0150*/  @P0 FMUL R5, R5, 0.25 ;  /* 0x3e80000005050820 */ /* 0x000fe20000400000 */
[----:B------:R-:W-:Y:S01]  /*0160*/  @P0 FMUL R6, R6, 0.25 ;  /* 0x3e80000006060820 */ /* 0x000fe20000400000 */
[----:B------:R-:W-:Y:S01]  /*0170*/  @P0 FMUL R7, R7, 0.25 ;  /* 0x3e80000007070820 */ /* 0x000fe20000400000 */
[----:B---3--:R-:W-:Y:S01]  /*0180*/  @P0 FMUL R8, R8, 0.25 ;  /* 0x3e80000008080820 */ /* 0x008fe20000400000 */
[----:B------:R-:W-:Y:S01]  /*0190*/  @P0 FMUL R9, R9, 0.25 ;  /* 0x3e80000009090820 */ /* 0x000fe20000400000 */
[----:B------:R-:W-:Y:S01]  /*01a0*/  @P0 FMUL R10, R10, 0.25 ;  /* 0x3e8000000a0a0820 */ /* 0x000fe20000400000 */
[----:B------:R-:W-:Y:S01]  /*01b0*/  @P0 FMUL R11, R11, 0.25 ;  /* 0x3e8000000b0b0820 */ /* 0x000fe20000400000 */
[----:B------:R-:W-:Y:S01]  /*01c0*/  @!P1 FMUL R4, R4, 16777216 ;  /* 0x4b80000004049820 */ /* 0x000fe20000400000 */
[----:B------:R-:W-:Y:S01]  /*01d0*/  @!P1 FMUL R5, R5, 16777216 ;  /* 0x4b80000005059820 */ /* 0x000fe20000400000 */
[----:B------:R-:W-:Y:S01]  /*01e0*/  @!P1 FMUL R6, R6, 16777216 ;  /* 0x4b80000006069820 */ /* 0x000fe20000400000 */
[----:B------:R-:W-:Y:S01]  /*01f0*/  @!P1 FMUL R7, R7, 16777216 ;  /* 0x4b80000007079820 */ /* 0x000fe20000400000 */
[----:B------:R-:W-:Y:S01]  /*0200*/  @!P1 FMUL R8, R8, 16777216 ;  /* 0x4b80000008089820 */ /* 0x000fe20000400000 */
[----:B------:R-:W-:Y:S01]  /*0210*/  @!P1 FMUL R9, R9, 16777216 ;  /* 0x4b80000009099820 */ /* 0x000fe20000400000 */
[----:B------:R-:W-:Y:S01]  /*0220*/  @!P1 FMUL R10, R10, 16777216 ;  /* 0x4b8000000a0a9820 */ /* 0x000fe20000400000 */
[----:B------:R-:W-:Y:S01]  /*0230*/  @!P1 FMUL R11, R11, 16777216 ;  /* 0x4b8000000b0b9820 */ /* 0x000fe20000400000 */
[C---:B-1----:R-:W-:Y:S01]  /*0240*/  FMUL R4, R16.reuse, R4 ;  /* 0x0000000410047220 */ /* 0x042fe20000400000 */
[C---:B------:R-:W-:Y:S01]  /*0250*/  FMUL R5, R16.reuse, R5 ;  /* 0x0000000510057220 */ /* 0x040fe20000400000 */
[C---:B------:R-:W-:Y:S01]  /*0260*/  FMUL R6, R16.reuse, R6 ;  /* 0x0000000610067220 */ /* 0x040fe20000400000 */
[C---:B------:R-:W-:Y:S01]  /*0270*/  FMUL R7, R16.reuse, R7 ;  /* 0x0000000710077220 */ /* 0x040fe20000400000 */
[C---:B------:R-:W-:Y:S01]  /*0280*/  FMUL R8, R16.reuse, R8 ;  /* 0x0000000810087220 */ /* 0x040fe20000400000 */
[C---:B------:R-:W-:Y:S01]  /*0290*/  FMUL R9, R16.reuse, R9 ;  /* 0x0000000910097220 */ /* 0x040fe20000400000 */
[C---:B------:R-:W-:Y:S01]  /*02a0*/  FMUL R10, R16.reuse, R10 ;  /* 0x0000000a100a7220 */ /* 0x040fe20000400000 */
[----:B------:R-:W-:Y:S01]  /*02b0*/  FMUL R11, R16, R11 ;  /* 0x0000000b100b7220 */ /* 0x000fe20000400000 */
[----:B------:R-:W-:Y:S04]  /*02c0*/  STG.E.128 desc[UR4][R12.64], R4 ;  /* 0x000000040c007986 */ /* 0x000fe8000c101d04 */
[----:B------:R-:W-:Y:S01]  /*02d0*/  STG.E.128 desc[UR4][R12.64+0x800], R8 ;  /* 0x000800080c007986 */ /* 0x000fe2000c101d04 */
[----:B------:R-:W-:Y:S05]  /*02e0*/  EXIT ;  /* 0x000000000000794d */ /* 0x000fea0003800000 */
.L_x_0:
[----:B------:R-:W-:-:S00]  /*02f0*/  BRA `(.L_x_0) ;  /* 0xfffffffc00fc7947 */ /* 0x000fc0000383ffff */
[----:B------:R-:W-:-:S00]  /*0300*/  NOP ;  /* 0x0000000000007918 */ /* 0x000fc00000000000 */
[----:B------:R-:W-:-:S00]  /*0310*/  NOP ;  /* 0x0000000000007918 */ /* 0x000fc00000000000 */
[----:B------:R-:W-:-:S00]  /*0320*/  NOP ;  /* 0x0000000000007918 */ /* 0x000fc00000000000 */
[----:B------:R-:W-:-:S00]  /*0330*/  NOP ;  /* 0x0000000000007918 */ /* 0x000fc00000000000 */
[----:B------:R-:W-:-:S00]  /*0340*/  NOP ;  /* 0x0000000000007918 */ /* 0x000fc00000000000 */
[----:B------:R-:W-:-:S00]  /*0350*/  NOP ;  /* 0x0000000000007918 */ /* 0x000fc00000000000 */
[----:B------:R-:W-:-:S00]  /*0360*/  NOP ;  /* 0x0000000000007918 */ /* 0x000fc00000000000 */
[----:B------:R-:W-:-:S00]  /*0370*/  NOP ;  /* 0x0000000000007918 */ /* 0x000fc00000000000 */
.L_x_1:


//--------------------- .nv.constant0.triton_poi_fused_div_24 --------------------------
	.section	.nv.constant0.triton_poi_fused_div_24,"a",@progbits
	.sectionflags	@""
	.align	4
.nv.constant0.triton_poi_fused_div_24:
	.zero		556
